	.headerflags	@"EF_CUDA_TEXMODE_UNIFIED EF_CUDA_64BIT_ADDRESS EF_CUDA_ACCELERATORS EF_CUDA_SM90 EF_CUDA_VIRTUAL_SM(EF_CUDA_SM90)"
	.elftype	@"ET_EXEC"


//--------------------- .nv.info                  --------------------------
	.section	.nv.info,"",@"SHT_CUDA_INFO"
	.align	4


	//----- nvinfo : EIATTR_REGCOUNT
	.align		4
        /*0000*/ 	.byte	0x04, 0x2f
        /*0002*/ 	.short	(.L_3 - .L_2)
	.align		4
.L_2:
        /*0004*/ 	.word	index@(triton_poi_fused__native_batch_norm_legit_no_training_7)
        /*0008*/ 	.word	0x00000012


	//----- nvinfo : EIATTR_MIN_STACK_SIZE
	.align		4
.L_3:
        /*000c*/ 	.byte	0x04, 0x12
        /*000e*/ 	.short	(.L_5 - .L_4)
	.align		4
.L_4:
        /*0010*/ 	.word	index@(triton_poi_fused__native_batch_norm_legit_no_training_7)
        /*0014*/ 	.word	0x00000000


	//----- nvinfo : EIATTR_FRAME_SIZE
	.align		4
.L_5:
        /*0018*/ 	.byte	0x04, 0x11
        /*001a*/ 	.short	(.L_7 - .L_6)
	.align		4
.L_6:
        /*001c*/ 	.word	index@(triton_poi_fused__native_batch_norm_legit_no_training_7)
        /*0020*/ 	.word	0x00000000


	//----- nvinfo : EIATTR_MIN_STACK_SIZE
	.align		4
.L_7:
        /*0024*/ 	.byte	0x04, 0x12
        /*0026*/ 	.short	(.L_9 - .L_8)
	.align		4
.L_8:
        /*0028*/ 	.word	index@(triton_poi_fused__native_batch_norm_legit_no_training_7)
        /*002c*/ 	.word	0x00000000
.L_9:


//--------------------- .nv.info.triton_poi_fused__native_batch_norm_legit_no_training_7 --------------------------
	.section	.nv.info.triton_poi_fused__native_batch_norm_legit_no_training_7,"",@"SHT_CUDA_INFO"
	.sectionflags	@""
	.align	4


	//----- nvinfo : EIATTR_CUDA_API_VERSION
	.align		4
        /*0000*/ 	.byte	0x04, 0x37
        /*0002*/ 	.short	(.L_11 - .L_10)
.L_10:
        /*0004*/ 	.word	0x0000007c


	//----- nvinfo : EIATTR_KPARAM_INFO
	.align		4
.L_11:
        /*0008*/ 	.byte	0x04, 0x17
        /*000a*/ 	.short	(.L_13 - .L_12)
.L_12:
        /*000c*/ 	.word	0x00000000
        /*0010*/ 	.short	0x0006
        /*0012*/ 	.short	0x0030
        /*0014*/ 	.byte	0x00, 0xf0, 0x11, 0x00


	//----- nvinfo : EIATTR_KPARAM_INFO
	.align		4
.L_13:
        /*0018*/ 	.byte	0x04, 0x17
        /*001a*/ 	.short	(.L_15 - .L_14)
.L_14:
        /*001c*/ 	.word	0x00000000
        /*0020*/ 	.short	0x0005
        /*0022*/ 	.short	0x0028
        /*0024*/ 	.byte	0x00, 0xf4, 0x21, 0x00


	//----- nvinfo : EIATTR_KPARAM_INFO
	.align		4
.L_15:
        /*0028*/ 	.byte	0x04, 0x17
        /*002a*/ 	.short	(.L_17 - .L_16)
.L_16:
        /*002c*/ 	.word	0x00000000
        /*0030*/ 	.short	0x0004
        /*0032*/ 	.short	0x0020
        /*0034*/ 	.byte	0x00, 0xf4, 0x21, 0x00


	//----- nvinfo : EIATTR_KPARAM_INFO
	.align		4
.L_17:
        /*0038*/ 	.byte	0x04, 0x17
        /*003a*/ 	.short	(.L_19 - .L_18)
.L_18:
        /*003c*/ 	.word	0x00000000
        /*0040*/ 	.short	0x0003
        /*0042*/ 	.short	0x0018
        /*0044*/ 	.byte	0x00, 0xf4, 0x21, 0x00


	//----- nvinfo : EIATTR_KPARAM_INFO
	.align		4
.L_19:
        /*0048*/ 	.byte	0x04, 0x17
        /*004a*/ 	.short	(.L_21 - .L_20)
.L_20:
        /*004c*/ 	.word	0x00000000
        /*0050*/ 	.short	0x0002
        /*0052*/ 	.short	0x0010
        /*0054*/ 	.byte	0x00, 0xf4, 0x21, 0x00


	//----- nvinfo : EIATTR_KPARAM_INFO
	.align		4
.L_21:
        /*0058*/ 	.byte	0x04, 0x17
        /*005a*/ 	.short	(.L_23 - .L_22)
.L_22:
        /*005c*/ 	.word	0x00000000
        /*0060*/ 	.short	0x0001
        /*0062*/ 	.short	0x0008
        /*0064*/ 	.byte	0x00, 0xf4, 0x21, 0x00


	//----- nvinfo : EIATTR_KPARAM_INFO
	.align		4
.L_23:
        /*0068*/ 	.byte	0x04, 0x17
        /*006a*/ 	.short	(.L_25 - .L_24)
.L_24:
        /*006c*/ 	.word	0x00000000
        /*0070*/ 	.short	0x0000
        /*0072*/ 	.short	0x0000
        /*0074*/ 	.byte	0x00, 0xf4, 0x21, 0x00


	//----- nvinfo : EIATTR_SPARSE_MMA_MASK
	.align		4
.L_25:
        /*0078*/ 	.byte	0x03, 0x50
        /*007a*/ 	.short	0x0000


	//----- nvinfo : EIATTR_MAXREG_COUNT
	.align		4
        /*007c*/ 	.byte	0x03, 0x1b
        /*007e*/ 	.short	0x00ff


	//----- nvinfo : EIATTR_EXIT_INSTR_OFFSETS
	.align		4
        /*0080*/ 	.byte	0x04, 0x1c
        /*0082*/ 	.short	(.L_27 - .L_26)


	//   ....[0]....
.L_26:
        /*0084*/ 	.word	0x00000300


	//   ....[1]....
        /*0088*/ 	.word	0x00000320


	//----- nvinfo : EIATTR_REQNTID
	.align		4
.L_27:
        /*008c*/ 	.byte	0x04, 0x10
        /*008e*/ 	.short	(.L_29 - .L_28)
.L_28:
        /*0090*/ 	.word	0x00000080
        /*0094*/ 	.word	0x00000001
        /*0098*/ 	.word	0x00000001


	//----- nvinfo : EIATTR_CBANK_PARAM_SIZE
	.align		4
.L_29:
        /*009c*/ 	.byte	0x03, 0x19
        /*009e*/ 	.short	0x0034


	//----- nvinfo : EIATTR_PARAM_CBANK
	.align		4
        /*00a0*/ 	.byte	0x04, 0x0a
        /*00a2*/ 	.short	(.L_31 - .L_30)
	.align		4
.L_30:
        /*00a4*/ 	.word	index@(.nv.constant0.triton_poi_fused__native_batch_norm_legit_no_training_7)
        /*00a8*/ 	.short	0x0210
        /*00aa*/ 	.short	0x0034


	//----- nvinfo : EIATTR_SW_WAR
	.align		4
.L_31:
        /*00ac*/ 	.byte	0x04, 0x36
        /*00ae*/ 	.short	(.L_33 - .L_32)
.L_32:
        /*00b0*/ 	.word	0x00000008
.L_33:


//--------------------- .nv.callgraph             --------------------------
	.section	.nv.callgraph,"",@"SHT_CUDA_CALLGRAPH"
	.align	4
	.sectionentsize	8
	.align		4
        /*0000*/ 	.word	0x00000000
	.align		4
        /*0004*/ 	.word	0xffffffff
	.align		4
        /*0008*/ 	.word	0x00000000
	.align		4
        /*000c*/ 	.word	0xfffffffe
	.align		4
        /*0010*/ 	.word	0x00000000
	.align		4
        /*0014*/ 	.word	0xfffffffd
	.align		4
        /*0018*/ 	.word	0x00000000
	.align		4
        /*001c*/ 	.word	0xfffffffc


//--------------------- .nv.constant4             --------------------------
	.section	.nv.constant4,"a",@progbits
	.align	8
	.align		8
.nv.constant4:
        /*0000*/ 	.dword	_$_str
	.align		8
        /*0008*/ 	.dword	_$_str_$_2


//--------------------- .text.triton_poi_fused__native_batch_norm_legit_no_training_7 --------------------------
	.section	.text.triton_poi_fused__native_batch_norm_legit_no_training_7,"ax",@progbits
	.align	128
        .global         triton_poi_fused__native_batch_norm_legit_no_training_7
        .type           triton_poi_fused__native_batch_norm_legit_no_training_7,@function
        .size           triton_poi_fused__native_batch_norm_legit_no_training_7,(.L_x_1 - triton_poi_fused__native_batch_norm_legit_no_training_7)
        .other          triton_poi_fused__native_batch_norm_legit_no_training_7,@"STO_CUDA_ENTRY STV_DEFAULT"
triton_poi_fused__native_batch_norm_legit_no_training_7:
.text.triton_poi_fused__native_batch_norm_legit_no_training_7:
[----:B------:R-:W0:Y:S01]  /*0000*/  LDC R1, c[0x0][0x28] ;  /* 0x00000a00ff017b82 */ /* 0x000e220000000800 */
[----:B------:R-:W1:Y:S07]  /*0010*/  S2R R0, SR_TID.X ;  /* 0x0000000000007919 */ /* 0x000e6e0000002100 */
[----:B------:R-:W2:Y:S01]  /*0020*/  LDC.64 R8, c[0x0][0x220] ;  /* 0x00008800ff087b82 */ /* 0x000ea20000000a00 */
[----:B------:R-:W-:Y:S01]  /*0030*/  HFMA2.MMA R14, -RZ, RZ, 0, 0 ;  /* 0x00000000ff0e7435 */ /* 0x000fe200000001ff */
[----:B------:R-:W-:Y:S01]  /*0040*/  ULDC.64 UR4, c[0x0][0x208] ;  /* 0x0000820000047ab9 */ /* 0x000fe20000000a00 */
[----:B------:R-:W3:Y:S05]  /*0050*/  S2R R3, SR_CTAID.X ;  /* 0x0000000000037919 */ /* 0x000eea0000002500 */
[----:B------:R-:W4:Y:S08]  /*0060*/  LDC.64 R4, c[0x0][0x210] ;  /* 0x00008400ff047b82 */ /* 0x000f300000000a00 */
[----:B------:R-:W5:Y:S08]  /*0070*/  LDC.64 R6, c[0x0][0x218] ;  /* 0x00008600ff067b82 */ /* 0x000f700000000a00 */
[----:B------:R-:W5:Y:S01]  /*0080*/  LDC.64 R10, c[0x0][0x228] ;  /* 0x00008a00ff0a7b82 */ /* 0x000f620000000a00 */
[----:B-1----:R-:W-:-:S07]  /*0090*/  LOP3.LUT R0, R0, 0x7f, RZ, 0xc0, !PT ;  /* 0x0000007f00007812 */ /* 0x002fce00078ec0ff */
[----:B------:R-:W1:Y:S01]  /*00a0*/  LDC.64 R12, c[0x0][0x230] ;  /* 0x00008c00ff0c7b82 */ /* 0x000e620000000a00 */
[----:B---3--:R-:W-:Y:S02]  /*00b0*/  SHF.R.S32.HI R2, RZ, 0x18, R3 ;  /* 0x00000018ff027819 */ /* 0x008fe40000011403 */
[----:B------:R-:W-:Y:S02]  /*00c0*/  LEA R0, R3, R0, 0x7 ;  /* 0x0000000003007211 */ /* 0x000fe400078e38ff */
[----:B------:R-:W-:Y:S02]  /*00d0*/  SGXT R3, R2, 0x1 ;  /* 0x000000010203781a */ /* 0x000fe40000000200 */
[----:B------:R-:W-:Y:S02]  /*00e0*/  ISETP.GE.AND P2, PT, R0, 0x800, PT ;  /* 0x000008000000780c */ /* 0x000fe40003f46270 */
[----:B------:R-:W-:-:S04]  /*00f0*/  LEA.HI R3, R3, R0, RZ, 0x4 ;  /* 0x0000000003037211 */ /* 0x000fc800078f20ff */
[----:B------:R-:W-:-:S04]  /*0100*/  SHF.R.S32.HI R3, RZ, 0x4, R3 ;  /* 0x00000004ff037819 */ /* 0x000fc80000011403 */
[----:B------:R-:W-:-:S04]  /*0110*/  LEA.HI R2, R3, R3, RZ, 0x5 ;  /* 0x0000000303027211 */ /* 0x000fc800078f28ff */
[----:B------:R-:W-:-:S04]  /*0120*/  LOP3.LUT R2, R2, 0xffffffe0, RZ, 0xc0, !PT ;  /* 0xffffffe002027812 */ /* 0x000fc800078ec0ff */
[----:B------:R-:W-:-:S05]  /*0130*/  IADD3 R15, R3, -R2, RZ ;  /* 0x80000002030f7210 */ /* 0x000fca0007ffe0ff */
[----:B--2---:R-:W-:-:S05]  /*0140*/  IMAD.WIDE R8, R15, 0x4, R8 ;  /* 0x000000040f087825 */ /* 0x004fca00078e0208 */
[----:B------:R2:W3:Y:S01]  /*0150*/  @!P2 LDG.E.EL R14, desc[UR4][R8.64] ;  /* 0x00000004080ea981 */ /* 0x0004e2000c2e1900 */
[----:B------:R-:W-:Y:S01]  /*0160*/  CS2R R2, SRZ ;  /* 0x0000000000027805 */ /* 0x000fe2000001ff00 */
[----:B----4-:R-:W-:-:S04]  /*0170*/  IMAD.WIDE R4, R0, 0x4, R4 ;  /* 0x0000000400047825 */ /* 0x010fc800078e0204 */
[C---:B-----5:R-:W-:Y:S01]  /*0180*/  IMAD.WIDE R6, R15.reuse, 0x4, R6 ;  /* 0x000000040f067825 */ /* 0x060fe200078e0206 */
[----:B------:R4:W5:Y:S03]  /*0190*/  @!P2 LDG.E R2, desc[UR4][R4.64] ;  /* 0x000000040402a981 */ /* 0x000966000c1e1900 */
[C---:B0-2---:R-:W-:Y:S01]  /*01a0*/  IMAD.WIDE R8, R15.reuse, 0x4, R10 ;  /* 0x000000040f087825 */ /* 0x045fe200078e020a */
[----:B------:R0:W5:Y:S03]  /*01b0*/  @!P2 LDG.E.EL R3, desc[UR4][R6.64] ;  /* 0x000000040603a981 */ /* 0x000166000c2e1900 */
[----:B-1----:R-:W-:Y:S01]  /*01c0*/  IMAD.WIDE R10, R15, 0x4, R12 ;  /* 0x000000040f0a7825 */ /* 0x002fe200078e020c */
[----:B------:R-:W-:Y:S01]  /*01d0*/  CS2R R12, SRZ ;  /* 0x00000000000c7805 */ /* 0x000fe2000001ff00 */
[----:B----4-:R-:W1:Y:S05]  /*01e0*/  LDC.64 R4, c[0x0][0x238] ;  /* 0x00008e00ff047b82 */ /* 0x010e6a0000000a00 */
[----:B------:R-:W2:Y:S04]  /*01f0*/  @!P2 LDG.E.EL R12, desc[UR4][R8.64] ;  /* 0x00000004080ca981 */ /* 0x000ea8000c2e1900 */
[----:B------:R-:W2:Y:S01]  /*0200*/  @!P2 LDG.E.EL R13, desc[UR4][R10.64] ;  /* 0x000000040a0da981 */ /* 0x000ea2000c2e1900 */
[----:B0-----:R-:W-:Y:S01]  /*0210*/  MOV R6, 0x3e800000 ;  /* 0x3e80000000067802 */ /* 0x001fe20000000f00 */
[----:B---3--:R-:W-:-:S04]  /*0220*/  FADD R14, R14, 9.9999997473787516356e-06 ;  /* 0x3727c5ac0e0e7421 */ /* 0x008fc80000000000 */
[----:B------:R-:W0:Y:S01]  /*0230*/  MUFU.SQRT R15, R14 ;  /* 0x0000000e000f7308 */ /* 0x000e220000002000 */
[----:B-----5:R-:W-:Y:S01]  /*0240*/  FADD R2, -R3, R2 ;  /* 0x0000000203027221 */ /* 0x020fe20000000100 */
[C---:B0-----:R-:W-:Y:S02]  /*0250*/  FSETP.GT.AND P0, PT, R15.reuse, 8.50705917302346158658e+37, PT ;  /* 0x7e8000000f00780b */ /* 0x041fe40003f04000 */
[----:B------:R-:W-:Y:S02]  /*0260*/  FSETP.GEU.AND P1, PT, R15, 1.175494350822287508e-38, PT ;  /* 0x008000000f00780b */ /* 0x000fe40003f2e000 */
[----:B------:R-:W-:-:S09]  /*0270*/  FSEL R6, R6, 1, P0 ;  /* 0x3f80000006067808 */ /* 0x000fd20000000000 */
[----:B------:R-:W-:Y:S02]  /*0280*/  @P0 FMUL R15, R15, 0.25 ;  /* 0x3e8000000f0f0820 */ /* 0x000fe40000400000 */
[----:B------:R-:W-:Y:S02]  /*0290*/  @!P1 FMUL R6, R6, 16777216 ;  /* 0x4b80000006069820 */ /* 0x000fe40000400000 */
[----:B------:R-:W-:-:S06]  /*02a0*/  @!P1 FMUL R15, R15, 16777216 ;  /* 0x4b8000000f0f9820 */ /* 0x000fcc0000400000 */
[----:B------:R-:W0:Y:S02]  /*02b0*/  MUFU.RCP R15, R15 ;  /* 0x0000000f000f7308 */ /* 0x000e240000001000 */
[----:B0-----:R-:W-:-:S04]  /*02c0*/  FMUL R3, R15, R6 ;  /* 0x000000060f037220 */ /* 0x001fc80000400000 */
[----:B------:R-:W-:Y:S01]  /*02d0*/  FMUL R6, R2, R3 ;  /* 0x0000000302067220 */ /* 0x000fe20000400000 */
[----:B-1----:R-:W-:-:S04]  /*02e0*/  IMAD.WIDE R2, R0, 0x4, R4 ;  /* 0x0000000400027825 */ /* 0x002fc800078e0204 */
[----:B--2---:R-:W-:Y:S01]  /*02f0*/  FFMA R13, R6, R12, R13 ;  /* 0x0000000c060d7223 */ /* 0x004fe2000000000d */
[----:B------:R-:W-:Y:S06]  /*0300*/  @P2 EXIT ;  /* 0x000000000000294d */ /* 0x000fec0003800000 */
[----:B------:R-:W-:Y:S01]  /*0310*/  STG.E desc[UR4][R2.64], R13 ;  /* 0x0000000d02007986 */ /* 0x000fe2000c101904 */
[----:B------:R-:W-:Y:S05]  /*0320*/  EXIT ;  /* 0x000000000000794d */ /* 0x000fea0003800000 */
.L_x_0:
[----:B------:R-:W-:-:S00]  /*0330*/  BRA `(.L_x_0) ;  /* 0xfffffffc00fc7947 */ /* 0x000fc0000383ffff */
[----:B------:R-:W-:-:S00]  /*0340*/  NOP ;  /* 0x0000000000007918 */ /* 0x000fc00000000000 */
        /* <DEDUP_REMOVED lines=11> */
.L_x_1:


//--------------------- .nv.global.init           --------------------------
	.section	.nv.global.init,"aw",@progbits
.nv.global.init:
	.type		_$_str,@object
	.size		_$_str,(_$_str_$_2 - _$_str)
_$_str:
        /*0000*/ 	.byte	0x5f, 0x5f, 0x43, 0x55, 0x44, 0x41, 0x5f, 0x46, 0x54, 0x5a, 0x00
	.type		_$_str_$_2,@object
	.size		_$_str_$_2,(.L_1 - _$_str_$_2)
_$_str_$_2:
        /*000b*/ 	.byte	0x5f, 0x5f, 0x43, 0x55, 0x44, 0x41, 0x5f, 0x50, 0x52, 0x45, 0x43, 0x5f, 0x53, 0x51, 0x52, 0x54
        /*001b*/ 	.byte	0x00
.L_1:


//--------------------- .nv.constant0.triton_poi_fused__native_batch_norm_legit_no_training_7 --------------------------
	.section	.nv.constant0.triton_poi_fused__native_batch_norm_legit_no_training_7,"a",@progbits
	.sectionflags	@""
	.align	4
.nv.constant0.triton_poi_fused__native_batch_norm_legit_no_training_7:
	.zero		580
